	.headerflags	@"EF_CUDA_TEXMODE_UNIFIED EF_CUDA_64BIT_ADDRESS EF_CUDA_ACCELERATORS EF_CUDA_SM90 EF_CUDA_VIRTUAL_SM(EF_CUDA_SM90)"
	.elftype	@"ET_EXEC"


//--------------------- .nv.info                  --------------------------
	.section	.nv.info,"",@"SHT_CUDA_INFO"
	.align	4


	//----- nvinfo : EIATTR_REGCOUNT
	.align		4
        /*0000*/ 	.byte	0x04, 0x2f
        /*0002*/ 	.short	(.L_3 - .L_2)
	.align		4
.L_2:
        /*0004*/ 	.word	index@(triton_poi_fused__native_batch_norm_legit_no_training_convolution_leaky_relu_1)
        /*0008*/ 	.word	0x00000040


	//----- nvinfo : EIATTR_MIN_STACK_SIZE
	.align		4
.L_3:
        /*000c*/ 	.byte	0x04, 0x12
        /*000e*/ 	.short	(.L_5 - .L_4)
	.align		4
.L_4:
        /*0010*/ 	.word	index@(triton_poi_fused__native_batch_norm_legit_no_training_convolution_leaky_relu_1)
        /*0014*/ 	.word	0x00000000


	//----- nvinfo : EIATTR_FRAME_SIZE
	.align		4
.L_5:
        /*0018*/ 	.byte	0x04, 0x11
        /*001a*/ 	.short	(.L_7 - .L_6)
	.align		4
.L_6:
        /*001c*/ 	.word	index@(triton_poi_fused__native_batch_norm_legit_no_training_convolution_leaky_relu_1)
        /*0020*/ 	.word	0x00000000


	//----- nvinfo : EIATTR_MIN_STACK_SIZE
	.align		4
.L_7:
        /*0024*/ 	.byte	0x04, 0x12
        /*0026*/ 	.short	(.L_9 - .L_8)
	.align		4
.L_8:
        /*0028*/ 	.word	index@(triton_poi_fused__native_batch_norm_legit_no_training_convolution_leaky_relu_1)
        /*002c*/ 	.word	0x00000000
.L_9:


//--------------------- .nv.info.triton_poi_fused__native_batch_norm_legit_no_training_convolution_leaky_relu_1 --------------------------
	.section	.nv.info.triton_poi_fused__native_batch_norm_legit_no_training_convolution_leaky_relu_1,"",@"SHT_CUDA_INFO"
	.sectionflags	@""
	.align	4


	//----- nvinfo : EIATTR_CUDA_API_VERSION
	.align		4
        /*0000*/ 	.byte	0x04, 0x37
        /*0002*/ 	.short	(.L_11 - .L_10)
.L_10:
        /*0004*/ 	.word	0x0000007c


	//----- nvinfo : EIATTR_KPARAM_INFO
	.align		4
.L_11:
        /*0008*/ 	.byte	0x04, 0x17
        /*000a*/ 	.short	(.L_13 - .L_12)
.L_12:
        /*000c*/ 	.word	0x00000000
        /*0010*/ 	.short	0x0008
        /*0012*/ 	.short	0x003c
        /*0014*/ 	.byte	0x00, 0xf0, 0x11, 0x00


	//----- nvinfo : EIATTR_KPARAM_INFO
	.align		4
.L_13:
        /*0018*/ 	.byte	0x04, 0x17
        /*001a*/ 	.short	(.L_15 - .L_14)
.L_14:
        /*001c*/ 	.word	0x00000000
        /*0020*/ 	.short	0x0007
        /*0022*/ 	.short	0x0038
        /*0024*/ 	.byte	0x00, 0xf0, 0x11, 0x00


	//----- nvinfo : EIATTR_KPARAM_INFO
	.align		4
.L_15:
        /*0028*/ 	.byte	0x04, 0x17
        /*002a*/ 	.short	(.L_17 - .L_16)
.L_16:
        /*002c*/ 	.word	0x00000000
        /*0030*/ 	.short	0x0006
        /*0032*/ 	.short	0x0030
        /*0034*/ 	.byte	0x00, 0xf4, 0x21, 0x00


	//----- nvinfo : EIATTR_KPARAM_INFO
	.align		4
.L_17:
        /*0038*/ 	.byte	0x04, 0x17
        /*003a*/ 	.short	(.L_19 - .L_18)
.L_18:
        /*003c*/ 	.word	0x00000000
        /*0040*/ 	.short	0x0005
        /*0042*/ 	.short	0x0028
        /*0044*/ 	.byte	0x00, 0xf4, 0x21, 0x00


	//----- nvinfo : EIATTR_KPARAM_INFO
	.align		4
.L_19:
        /*0048*/ 	.byte	0x04, 0x17
        /*004a*/ 	.short	(.L_21 - .L_20)
.L_20:
        /*004c*/ 	.word	0x00000000
        /*0050*/ 	.short	0x0004
        /*0052*/ 	.short	0x0020
        /*0054*/ 	.byte	0x00, 0xf4, 0x21, 0x00


	//----- nvinfo : EIATTR_KPARAM_INFO
	.align		4
.L_21:
        /*0058*/ 	.byte	0x04, 0x17
        /*005a*/ 	.short	(.L_23 - .L_22)
.L_22:
        /*005c*/ 	.word	0x00000000
        /*0060*/ 	.short	0x0003
        /*0062*/ 	.short	0x0018
        /*0064*/ 	.byte	0x00, 0xf4, 0x21, 0x00


	//----- nvinfo : EIATTR_KPARAM_INFO
	.align		4
.L_23:
        /*0068*/ 	.byte	0x04, 0x17
        /*006a*/ 	.short	(.L_25 - .L_24)
.L_24:
        /*006c*/ 	.word	0x00000000
        /*0070*/ 	.short	0x0002
        /*0072*/ 	.short	0x0010
        /*0074*/ 	.byte	0x00, 0xf4, 0x21, 0x00


	//----- nvinfo : EIATTR_KPARAM_INFO
	.align		4
.L_25:
        /*0078*/ 	.byte	0x04, 0x17
        /*007a*/ 	.short	(.L_27 - .L_26)
.L_26:
        /*007c*/ 	.word	0x00000000
        /*0080*/ 	.short	0x0001
        /*0082*/ 	.short	0x0008
        /*0084*/ 	.byte	0x00, 0xf4, 0x21, 0x00


	//----- nvinfo : EIATTR_KPARAM_INFO
	.align		4
.L_27:
        /*0088*/ 	.byte	0x04, 0x17
        /*008a*/ 	.short	(.L_29 - .L_28)
.L_28:
        /*008c*/ 	.word	0x00000000
        /*0090*/ 	.short	0x0000
        /*0092*/ 	.short	0x0000
        /*0094*/ 	.byte	0x00, 0xf4, 0x21, 0x00


	//----- nvinfo : EIATTR_SPARSE_MMA_MASK
	.align		4
.L_29:
        /*0098*/ 	.byte	0x03, 0x50
        /*009a*/ 	.short	0x0000


	//----- nvinfo : EIATTR_MAXREG_COUNT
	.align		4
        /*009c*/ 	.byte	0x03, 0x1b
        /*009e*/ 	.short	0x00ff


	//----- nvinfo : EIATTR_EXIT_INSTR_OFFSETS
	.align		4
        /*00a0*/ 	.byte	0x04, 0x1c
        /*00a2*/ 	.short	(.L_31 - .L_30)


	//   ....[0]....
.L_30:
        /*00a4*/ 	.word	0x00001350


	//   ....[1]....
        /*00a8*/ 	.word	0x000013a0


	//----- nvinfo : EIATTR_REQNTID
	.align		4
.L_31:
        /*00ac*/ 	.byte	0x04, 0x10
        /*00ae*/ 	.short	(.L_33 - .L_32)
.L_32:
        /*00b0*/ 	.word	0x00000100
        /*00b4*/ 	.word	0x00000001
        /*00b8*/ 	.word	0x00000001


	//----- nvinfo : EIATTR_CBANK_PARAM_SIZE
	.align		4
.L_33:
        /*00bc*/ 	.byte	0x03, 0x19
        /*00be*/ 	.short	0x0040


	//----- nvinfo : EIATTR_PARAM_CBANK
	.align		4
        /*00c0*/ 	.byte	0x04, 0x0a
        /*00c2*/ 	.short	(.L_35 - .L_34)
	.align		4
.L_34:
        /*00c4*/ 	.word	index@(.nv.constant0.triton_poi_fused__native_batch_norm_legit_no_training_convolution_leaky_relu_1)
        /*00c8*/ 	.short	0x0210
        /*00ca*/ 	.short	0x0040


	//----- nvinfo : EIATTR_SW_WAR
	.align		4
.L_35:
        /*00cc*/ 	.byte	0x04, 0x36
        /*00ce*/ 	.short	(.L_37 - .L_36)
.L_36:
        /*00d0*/ 	.word	0x00000008
.L_37:


//--------------------- .nv.callgraph             --------------------------
	.section	.nv.callgraph,"",@"SHT_CUDA_CALLGRAPH"
	.align	4
	.sectionentsize	8
	.align		4
        /*0000*/ 	.word	0x00000000
	.align		4
        /*0004*/ 	.word	0xffffffff
	.align		4
        /*0008*/ 	.word	0x00000000
	.align		4
        /*000c*/ 	.word	0xfffffffe
	.align		4
        /*0010*/ 	.word	0x00000000
	.align		4
        /*0014*/ 	.word	0xfffffffd
	.align		4
        /*0018*/ 	.word	0x00000000
	.align		4
        /*001c*/ 	.word	0xfffffffc


//--------------------- .nv.constant4             --------------------------
	.section	.nv.constant4,"a",@progbits
	.align	8
	.align		8
.nv.constant4:
        /*0000*/ 	.dword	_$_str
	.align		8
        /*0008*/ 	.dword	_$_str_$_2


//--------------------- .text.triton_poi_fused__native_batch_norm_legit_no_training_convolution_leaky_relu_1 --------------------------
	.section	.text.triton_poi_fused__native_batch_norm_legit_no_training_convolution_leaky_relu_1,"ax",@progbits
	.sectionflags	@"SHF_BARRIERS=1"
	.align	128
        .global         triton_poi_fused__native_batch_norm_legit_no_training_convolution_leaky_relu_1
        .type           triton_poi_fused__native_batch_norm_legit_no_training_convolution_leaky_relu_1,@function
        .size           triton_poi_fused__native_batch_norm_legit_no_training_convolution_leaky_relu_1,(.L_x_1 - triton_poi_fused__native_batch_norm_legit_no_training_convolution_leaky_relu_1)
        .other          triton_poi_fused__native_batch_norm_legit_no_training_convolution_leaky_relu_1,@"STO_CUDA_ENTRY STV_DEFAULT"
triton_poi_fused__native_batch_norm_legit_no_training_convolution_leaky_relu_1:
.text.triton_poi_fused__native_batch_norm_legit_no_training_convolution_leaky_relu_1:
[----:B------:R-:W0:Y:S01]  /*0000*/  LDC R1, c[0x0][0x28] ;  /* 0x00000a00ff017b82 */ /* 0x000e220000000800 */
[----:B------:R-:W1:Y:S07]  /*0010*/  S2R R2, SR_TID.X ;  /* 0x0000000000027919 */ /* 0x000e6e0000002100 */
[----:B------:R-:W2:Y:S01]  /*0020*/  LDC.64 R10, c[0x0][0x210] ;  /* 0x00008400ff0a7b82 */ /* 0x000ea20000000a00 */
[----:B------:R-:W-:Y:S02]  /*0030*/  CS2R R28, SRZ ;  /* 0x00000000001c7805 */ /* 0x000fe4000001ff00 */
[----:B------:R-:W-:Y:S01]  /*0040*/  CS2R R30, SRZ ;  /* 0x00000000001e7805 */ /* 0x000fe2000001ff00 */
[----:B------:R-:W3:Y:S01]  /*0050*/  S2R R55, SR_CTAID.Y ;  /* 0x0000000000377919 */ /* 0x000ee20000002600 */
[----:B------:R-:W-:Y:S01]  /*0060*/  ULDC.64 UR6, c[0x0][0x208] ;  /* 0x0000820000067ab9 */ /* 0x000fe20000000a00 */
[----:B------:R-:W-:Y:S01]  /*0070*/  CS2R R12, SRZ ;  /* 0x00000000000c7805 */ /* 0x000fe2000001ff00 */
[----:B------:R-:W4:Y:S01]  /*0080*/  S2R R3, SR_CTAID.X ;  /* 0x0000000000037919 */ /* 0x000f220000002500 */
[----:B------:R-:W-:-:S02]  /*0090*/  CS2R R14, SRZ ;  /* 0x00000000000e7805 */ /* 0x000fc4000001ff00 */
[----:B------:R-:W-:Y:S02]  /*00a0*/  CS2R R20, SRZ ;  /* 0x0000000000147805 */ /* 0x000fe4000001ff00 */
[----:B------:R-:W-:Y:S02]  /*00b0*/  CS2R R22, SRZ ;  /* 0x0000000000167805 */ /* 0x000fe4000001ff00 */
[----:B------:R-:W-:Y:S02]  /*00c0*/  CS2R R16, SRZ ;  /* 0x0000000000107805 */ /* 0x000fe4000001ff00 */
[----:B------:R-:W-:Y:S01]  /*00d0*/  CS2R R18, SRZ ;  /* 0x0000000000127805 */ /* 0x000fe2000001ff00 */
[----:B------:R-:W5:Y:S01]  /*00e0*/  S2UR UR5, SR_CgaCtaId ;  /* 0x00000000000579c3 */ /* 0x000f620000008800 */
[----:B------:R-:W-:-:S07]  /*00f0*/  UMOV UR4, 0x400 ;  /* 0x0000040000047882 */ /* 0x000fce0000000000 */
[----:B------:R-:W5:Y:S01]  /*0100*/  LDC.64 R38, c[0x0][0x218] ;  /* 0x00008600ff267b82 */ /* 0x000f620000000a00 */
[----:B------:R-:W-:-:S07]  /*0110*/  HFMA2.MMA R54, -RZ, RZ, 0, 0 ;  /* 0x00000000ff367435 */ /* 0x000fce00000001ff */
[----:B------:R-:W5:Y:S01]  /*0120*/  LDC.64 R52, c[0x0][0x220] ;  /* 0x00008800ff347b82 */ /* 0x000f620000000a00 */
[----:B-1----:R-:W-:Y:S02]  /*0130*/  SHF.L.U32 R0, R2, 0x2, RZ ;  /* 0x0000000202007819 */ /* 0x002fe400000006ff */
[----:B------:R-:W-:Y:S02]  /*0140*/  SHF.R.U32.HI R4, RZ, 0x6, R2 ;  /* 0x00000006ff047819 */ /* 0x000fe40000011602 */
[----:B------:R-:W-:Y:S02]  /*0150*/  LOP3.LUT R6, R0, 0xfc, RZ, 0xc0, !PT ;  /* 0x000000fc00067812 */ /* 0x000fe400078ec0ff */
[----:B---3--:R-:W-:Y:S01]  /*0160*/  SHF.L.U32 R55, R55, 0x4, RZ ;  /* 0x0000000437377819 */ /* 0x008fe200000006ff */
[----:B------:R-:W1:Y:S01]  /*0170*/  LDC.64 R44, c[0x0][0x228] ;  /* 0x00008a00ff2c7b82 */ /* 0x000e620000000a00 */
[----:B------:R-:W-:Y:S02]  /*0180*/  SGXT.U32 R4, R4, 0x2 ;  /* 0x000000020404781a */ /* 0x000fe40000000000 */
[----:B----4-:R-:W-:-:S02]  /*0190*/  PRMT R7, R6, 0x6540, R3 ;  /* 0x0000654006077816 */ /* 0x010fc40000000003 */
[----:B------:R-:W-:Y:S02]  /*01a0*/  LOP3.LUT R4, R55, R4, RZ, 0xfc, !PT ;  /* 0x0000000437047212 */ /* 0x000fe400078efcff */
[----:B------:R-:W-:Y:S02]  /*01b0*/  ISETP.GE.AND P0, PT, R7, 0x100, PT ;  /* 0x000001000700780c */ /* 0x000fe40003f06270 */
[----:B------:R-:W-:Y:S01]  /*01c0*/  MOV R40, RZ ;  /* 0x000000ff00287202 */ /* 0x000fe20000000f00 */
[----:B------:R-:W-:Y:S01]  /*01d0*/  HFMA2.MMA R46, -RZ, RZ, 0, 0 ;  /* 0x00000000ff2e7435 */ /* 0x000fe200000001ff */
[C---:B------:R-:W-:Y:S01]  /*01e0*/  ISETP.LT.AND P3, PT, R4.reuse, 0x40, !P0 ;  /* 0x000000400400780c */ /* 0x040fe20004761270 */
[----:B------:R-:W3:Y:S01]  /*01f0*/  LDC.64 R42, c[0x0][0x230] ;  /* 0x00008c00ff2a7b82 */ /* 0x000ee20000000a00 */
[C---:B------:R-:W-:Y:S02]  /*0200*/  LEA R51, R4.reuse, R7, 0x8 ;  /* 0x0000000704337211 */ /* 0x040fe400078e40ff */
[----:B------:R-:W-:-:S03]  /*0210*/  LOP3.LUT R5, R4, 0x4, RZ, 0xfc, !PT ;  /* 0x0000000404057812 */ /* 0x000fc600078efcff */
[----:B--2---:R-:W-:Y:S01]  /*0220*/  IMAD.WIDE R50, R51, 0x4, R10 ;  /* 0x0000000433327825 */ /* 0x004fe200078e020a */
[C---:B------:R-:W-:Y:S02]  /*0230*/  ISETP.LT.AND P2, PT, R5.reuse, 0x40, !P0 ;  /* 0x000000400500780c */ /* 0x040fe40004741270 */
[----:B------:R-:W-:-:S03]  /*0240*/  LEA R49, R5, R7, 0x8 ;  /* 0x0000000705317211 */ /* 0x000fc600078e40ff */
[----:B------:R-:W2:Y:S01]  /*0250*/  @P3 LDG.E.EL.128 R28, desc[UR6][R50.64] ;  /* 0x00000006321c3981 */ /* 0x000ea2000c2e1d00 */
[----:B------:R-:W-:Y:S01]  /*0260*/  LOP3.LUT R5, R4, 0x8, RZ, 0xfc, !PT ;  /* 0x0000000804057812 */ /* 0x000fe200078efcff */
[----:B------:R-:W-:-:S03]  /*0270*/  IMAD.WIDE R48, R49, 0x4, R10 ;  /* 0x0000000431307825 */ /* 0x000fc600078e020a */
[C---:B------:R-:W-:Y:S02]  /*0280*/  ISETP.LT.AND P1, PT, R5.reuse, 0x40, !P0 ;  /* 0x000000400500780c */ /* 0x040fe40004721270 */
[----:B------:R-:W-:Y:S01]  /*0290*/  LEA R33, R5, R7, 0x8 ;  /* 0x0000000705217211 */ /* 0x000fe200078e40ff */
[----:B------:R-:W4:Y:S01]  /*02a0*/  @P2 LDG.E.EL.128 R12, desc[UR6][R48.64] ;  /* 0x00000006300c2981 */ /* 0x000f22000c2e1d00 */
[----:B------:R-:W-:-:S03]  /*02b0*/  LOP3.LUT R4, R4, 0xc, RZ, 0xfc, !PT ;  /* 0x0000000c04047812 */ /* 0x000fc600078efcff */
[----:B------:R-:W-:Y:S01]  /*02c0*/  IMAD.WIDE R32, R33, 0x4, R10 ;  /* 0x0000000421207825 */ /* 0x000fe200078e020a */
[C---:B------:R-:W-:Y:S02]  /*02d0*/  ISETP.LT.AND P0, PT, R4.reuse, 0x40, !P0 ;  /* 0x000000400400780c */ /* 0x040fe40004701270 */
[----:B------:R-:W-:-:S03]  /*02e0*/  LEA R7, R4, R7, 0x8 ;  /* 0x0000000704077211 */ /* 0x000fc600078e40ff */
[----:B------:R-:W3:Y:S02]  /*02f0*/  @P1 LDG.E.EL.128 R20, desc[UR6][R32.64] ;  /* 0x0000000620141981 */ /* 0x000ee4000c2e1d00 */
[----:B------:R-:W-:-:S06]  /*0300*/  IMAD.WIDE R10, R7, 0x4, R10 ;  /* 0x00000004070a7825 */ /* 0x000fcc00078e020a */
[----:B------:R-:W3:Y:S01]  /*0310*/  @P0 LDG.E.EL.128 R16, desc[UR6][R10.64] ;  /* 0x000000060a100981 */ /* 0x000ee2000c2e1d00 */
[----:B------:R-:W-:Y:S01]  /*0320*/  SHF.R.U32.HI R5, RZ, 0x8, R0 ;  /* 0x00000008ff057819 */ /* 0x000fe20000011600 */
[----:B-----5:R-:W-:Y:S01]  /*0330*/  UPRMT UR4, UR5, 0x654, UR4 ;  /* 0x0000065405047896 */ /* 0x020fe20008000004 */
[----:B------:R-:W-:Y:S02]  /*0340*/  LOP3.LUT R4, R0, 0x3fc, RZ, 0xc0, !PT ;  /* 0x000003fc00047812 */ /* 0x000fe400078ec0ff */
[----:B------:R-:W-:Y:S02]  /*0350*/  SGXT.U32 R5, R5, 0x2 ;  /* 0x000000020505781a */ /* 0x000fe40000000000 */
[----:B------:R-:W-:Y:S02]  /*0360*/  LOP3.LUT R7, R2, 0xff, RZ, 0xc0, !PT ;  /* 0x000000ff02077812 */ /* 0x000fe400078ec0ff */
[----:B------:R-:W-:Y:S02]  /*0370*/  LOP3.LUT R8, R5, 0x3fc, R0, 0xf8, !PT ;  /* 0x000003fc05087812 */ /* 0x000fe400078ef800 */
[----:B------:R-:W-:-:S02]  /*0380*/  LEA R9, R5, UR4, 0x2 ;  /* 0x0000000405097c11 */ /* 0x000fc4000f8e10ff */
[----:B------:R-:W-:Y:S02]  /*0390*/  LEA R5, R8, UR4, 0x2 ;  /* 0x0000000408057c11 */ /* 0x000fe4000f8e10ff */
[----:B------:R-:W-:Y:S02]  /*03a0*/  LEA R4, R4, R9, 0x2 ;  /* 0x0000000904047211 */ /* 0x000fe400078e10ff */
[----:B------:R-:W-:Y:S02]  /*03b0*/  LEA R7, R7, UR4, 0x2 ;  /* 0x0000000407077c11 */ /* 0x000fe4000f8e10ff */
[----:B------:R-:W-:-:S04]  /*03c0*/  PRMT R57, R2, 0x6540, R3 ;  /* 0x0000654002397816 */ /* 0x000fc80000000003 */
[C---:B------:R-:W-:Y:S01]  /*03d0*/  ISETP.GE.AND P4, PT, R57.reuse, 0x100, PT ;  /* 0x000001003900780c */ /* 0x040fe20003f86270 */
[----:B0-----:R-:W-:-:S04]  /*03e0*/  IMAD.WIDE R38, R57, 0x4, R38 ;  /* 0x0000000439267825 */ /* 0x001fc800078e0226 */
[----:B------:R-:W-:-:S04]  /*03f0*/  IMAD.WIDE R52, R57, 0x4, R52 ;  /* 0x0000000439347825 */ /* 0x000fc800078e0234 */
[C---:B-1----:R-:W-:Y:S01]  /*0400*/  IMAD.WIDE R44, R57.reuse, 0x4, R44 ;  /* 0x00000004392c7825 */ /* 0x042fe200078e022c */
[----:B--2---:R-:W-:Y:S04]  /*0410*/  STS [R5], R28 ;  /* 0x0000001c05007388 */ /* 0x004fe80000000800 */
[----:B------:R-:W-:Y:S04]  /*0420*/  STS [R4+0x4], R29 ;  /* 0x0000041d04007388 */ /* 0x000fe80000000800 */
[----:B------:R-:W-:Y:S04]  /*0430*/  STS [R4+0x8], R30 ;  /* 0x0000081e04007388 */ /* 0x000fe80000000800 */
[----:B------:R-:W-:Y:S01]  /*0440*/  STS [R4+0xc], R31 ;  /* 0x00000c1f04007388 */ /* 0x000fe20000000800 */
[----:B------:R-:W-:Y:S06]  /*0450*/  BAR.SYNC.DEFER_BLOCKING 0x0 ;  /* 0x0000000000007b1d */ /* 0x000fec0000010000 */
[----:B------:R-:W-:Y:S04]  /*0460*/  LDS R8, [R7] ;  /* 0x0000000007087984 */ /* 0x000fe80000000800 */
[----:B------:R-:W-:Y:S04]  /*0470*/  LDS R9, [R7+0x404] ;  /* 0x0004040007097984 */ /* 0x000fe80000000800 */
[----:B------:R-:W-:Y:S04]  /*0480*/  LDS R24, [R7+0x808] ;  /* 0x0008080007187984 */ /* 0x000fe80000000800 */
[----:B------:R-:W-:Y:S01]  /*0490*/  LDS R25, [R7+0xc0c] ;  /* 0x000c0c0007197984 */ /* 0x000fe20000000800 */
[----:B------:R-:W-:Y:S06]  /*04a0*/  BAR.SYNC.DEFER_BLOCKING 0x0 ;  /* 0x0000000000007b1d */ /* 0x000fec0000010000 */
[----:B----4-:R-:W-:Y:S04]  /*04b0*/  STS [R5], R12 ;  /* 0x0000000c05007388 */ /* 0x010fe80000000800 */
        /* <DEDUP_REMOVED lines=9> */
[----:B---3--:R-:W-:Y:S04]  /*0550*/  STS [R5], R20 ;  /* 0x0000001405007388 */ /* 0x008fe80000000800 */
[----:B------:R-:W-:Y:S04]  /*0560*/  STS [R4+0x4], R21 ;  /* 0x0000041504007388 */ /* 0x000fe80000000800 */
[----:B------:R-:W-:Y:S04]  /*0570*/  STS [R4+0x8], R22 ;  /* 0x0000081604007388 */ /* 0x000fe80000000800 */
[----:B------:R-:W-:Y:S01]  /*0580*/  STS [R4+0xc], R23 ;  /* 0x00000c1704007388 */ /* 0x000fe20000000800 */
[----:B------:R-:W-:Y:S06]  /*0590*/  BAR.SYNC.DEFER_BLOCKING 0x0 ;  /* 0x0000000000007b1d */ /* 0x000fec0000010000 */
[----:B------:R-:W-:Y:S04]  /*05a0*/  LDS R36, [R7] ;  /* 0x0000000007247984 */ /* 0x000fe80000000800 */
[----:B------:R-:W-:Y:S04]  /*05b0*/  LDS R37, [R7+0x404] ;  /* 0x0004040007257984 */ /* 0x000fe80000000800 */
[----:B------:R-:W-:Y:S04]  /*05c0*/  LDS R41, [R7+0x808] ;  /* 0x0008080007297984 */ /* 0x000fe80000000800 */
[----:B------:R-:W0:Y:S01]  /*05d0*/  LDS R47, [R7+0xc0c] ;  /* 0x000c0c00072f7984 */ /* 0x000e220000000800 */
[----:B------:R-:W-:Y:S06]  /*05e0*/  BAR.SYNC.DEFER_BLOCKING 0x0 ;  /* 0x0000000000007b1d */ /* 0x000fec0000010000 */
[----:B------:R-:W-:Y:S04]  /*05f0*/  STS [R5], R16 ;  /* 0x0000001005007388 */ /* 0x000fe80000000800 */
[----:B------:R-:W-:Y:S04]  /*0600*/  STS [R4+0x4], R17 ;  /* 0x0000041104007388 */ /* 0x000fe80000000800 */
[----:B------:R-:W-:Y:S04]  /*0610*/  STS [R4+0x8], R18 ;  /* 0x0000081204007388 */ /* 0x000fe80000000800 */
[----:B------:R1:W-:Y:S01]  /*0620*/  STS [R4+0xc], R19 ;  /* 0x00000c1304007388 */ /* 0x0003e20000000800 */
[----:B------:R-:W-:Y:S06]  /*0630*/  BAR.SYNC.DEFER_BLOCKING 0x0 ;  /* 0x0000000000007b1d */ /* 0x000fec0000010000 */
[----:B------:R2:W3:Y:S04]  /*0640*/  @!P4 LDG.E.EL R54, desc[UR6][R38.64] ;  /* 0x000000062636c981 */ /* 0x0004e8000c2e1900 */
[----:B------:R4:W5:Y:S04]  /*0650*/  @!P4 LDG.E.EL R40, desc[UR6][R52.64] ;  /* 0x000000063428c981 */ /* 0x000968000c2e1900 */
[----:B------:R0:W5:Y:S01]  /*0660*/  @!P4 LDG.E.EL R46, desc[UR6][R44.64] ;  /* 0x000000062c2ec981 */ /* 0x000162000c2e1900 */
[----:B-1----:R-:W-:Y:S01]  /*0670*/  CS2R R4, SRZ ;  /* 0x0000000000047805 */ /* 0x002fe2000001ff00 */
[----:B--2---:R-:W1:Y:S01]  /*0680*/  LDC.64 R38, c[0x0][0x238] ;  /* 0x00008e00ff267b82 */ /* 0x004e620000000a00 */
[C---:B------:R-:W-:Y:S01]  /*0690*/  IMAD.WIDE R42, R57.reuse, 0x4, R42 ;  /* 0x00000004392a7825 */ /* 0x040fe200078e022a */
[----:B------:R-:W-:Y:S01]  /*06a0*/  LOP3.LUT R0, R55, 0xc, R0, 0xf8, !PT ;  /* 0x0000000c37007812 */ /* 0x000fe200078ef800 */
[----:B------:R-:W-:Y:S04]  /*06b0*/  LDS R61, [R7+0x404] ;  /* 0x00040400073d7984 */ /* 0x000fe80000000800 */
[----:B------:R2:W5:Y:S04]  /*06c0*/  @!P4 LDG.E.EL R5, desc[UR6][R42.64] ;  /* 0x000000062a05c981 */ /* 0x000568000c2e1900 */
[----:B----4-:R-:W4:Y:S04]  /*06d0*/  LDS R52, [R7] ;  /* 0x0000000007347984 */ /* 0x010f280000000800 */
[----:B------:R-:W-:Y:S01]  /*06e0*/  LDS R55, [R7+0xc0c] ;  /* 0x000c0c0007377984 */ /* 0x000fe20000000800 */
[----:B-1----:R-:W-:-:S03]  /*06f0*/  IMAD.WIDE R38, R57, 0x4, R38 ;  /* 0x0000000439267825 */ /* 0x002fc600078e0226 */
[----:B------:R-:W1:Y:S04]  /*0700*/  LDS R57, [R7+0x808] ;  /* 0x0008080007397984 */ /* 0x000e680000000800 */
[----:B------:R0:W5:Y:S01]  /*0710*/  @!P4 LDG.E.EL R4, desc[UR6][R38.64] ;  /* 0x000000062604c981 */ /* 0x000162000c2e1900 */
[----:B------:R-:W-:Y:S01]  /*0720*/  UMOV UR5, 0x400 ;  /* 0x0000040000057882 */ /* 0x000fe20000000000 */
[----:B------:R-:W-:Y:S01]  /*0730*/  SHF.R.U32.HI R2, RZ, 0x2, R2 ;  /* 0x00000002ff027819 */ /* 0x000fe20000011602 */
[----:B------:R-:W-:Y:S03]  /*0740*/  BAR.SYNC.DEFER_BLOCKING 0x0 ;  /* 0x0000000000007b1d */ /* 0x000fe60000010000 */
[----:B------:R-:W-:-:S04]  /*0750*/  SGXT.U32 R2, R2, 0x6 ;  /* 0x000000060202781a */ /* 0x000fc80000000000 */
[----:B------:R-:W-:-:S04]  /*0760*/  PRMT R2, R2, 0x6540, R3 ;  /* 0x0000654002027816 */ /* 0x000fc80000000003 */
[----:B------:R-:W-:Y:S01]  /*0770*/  LOP3.LUT R3, R2, 0x80, RZ, 0xfc, !PT ;  /* 0x0000008002037812 */ /* 0x000fe200078efcff */
[----:B---3--:R3:W-:Y:S01]  /*0780*/  STS [R7], R54 ;  /* 0x0000003607007388 */ /* 0x0087e20000000800 */
[--C-:B0-----:R-:W-:Y:S01]  /*0790*/  FADD R45, R47, R54.reuse ;  /* 0x000000362f2d7221 */ /* 0x101fe20000000000 */
[--C-:B------:R-:W-:Y:S01]  /*07a0*/  FADD R47, R41, R54.reuse ;  /* 0x00000036292f7221 */ /* 0x100fe20000000000 */
[--C-:B------:R-:W-:Y:S01]  /*07b0*/  FADD R9, R9, R54.reuse ;  /* 0x0000003609097221 */ /* 0x100fe20000000000 */
[--C-:B------:R-:W-:Y:S01]  /*07c0*/  FADD R35, R35, R54.reuse ;  /* 0x0000003623237221 */ /* 0x100fe20000000000 */
[--C-:B------:R-:W-:Y:S01]  /*07d0*/  FADD R59, R27, R54.reuse ;  /* 0x000000361b3b7221 */ /* 0x100fe20000000000 */
[--C-:B------:R-:W-:Y:S01]  /*07e0*/  FADD R41, R25, R54.reuse ;  /* 0x0000003619297221 */ /* 0x100fe20000000000 */
[--C-:B--2---:R-:W-:Y:S01]  /*07f0*/  FADD R42, R24, R54.reuse ;  /* 0x00000036182a7221 */ /* 0x104fe20000000000 */
[--C-:B------:R-:W-:Y:S01]  /*0800*/  FADD R37, R37, R54.reuse ;  /* 0x0000003625257221 */ /* 0x100fe20000000000 */
[--C-:B------:R-:W-:Y:S01]  /*0810*/  FADD R26, R26, R54.reuse ;  /* 0x000000361a1a7221 */ /* 0x100fe20000000000 */
[--C-:B----4-:R-:W-:Y:S01]  /*0820*/  FADD R25, R52, R54.reuse ;  /* 0x0000003634197221 */ /* 0x110fe20000000000 */
[----:B------:R-:W-:Y:S01]  /*0830*/  FADD R27, R61, R54 ;  /* 0x000000363d1b7221 */ /* 0x000fe20000000000 */
[----:B------:R-:W-:Y:S01]  /*0840*/  LEA R24, R6, UR4, 0x2 ;  /* 0x0000000406187c11 */ /* 0x000fe2000f8e10ff */
[--C-:B-----5:R-:W-:Y:S01]  /*0850*/  FADD R44, R9, -R40.reuse ;  /* 0x80000028092c7221 */ /* 0x120fe20000000000 */
[--C-:B------:R-:W-:Y:S01]  /*0860*/  FADD R9, R35, -R40.reuse ;  /* 0x8000002823097221 */ /* 0x100fe20000000000 */
[--C-:B------:R-:W-:Y:S01]  /*0870*/  FADD R35, R37, -R40.reuse ;  /* 0x8000002825237221 */ /* 0x100fe20000000000 */
[--C-:B------:R-:W-:Y:S01]  /*0880*/  FADD R6, R26, -R40.reuse ;  /* 0x800000281a067221 */ /* 0x100fe20000000000 */
[--C-:B------:R-:W-:Y:S01]  /*0890*/  FADD R37, R25, -R40.reuse ;  /* 0x8000002819257221 */ /* 0x100fe20000000000 */
[----:B------:R-:W-:Y:S01]  /*08a0*/  FADD R38, R27, -R40 ;  /* 0x800000281b267221 */ /* 0x000fe20000000000 */
[----:B------:R-:W-:Y:S01]  /*08b0*/  BAR.SYNC.DEFER_BLOCKING 0x0 ;  /* 0x0000000000007b1d */ /* 0x000fe20000010000 */
[----:B------:R-:W-:Y:S01]  /*08c0*/  FADD R39, R36, R54 ;  /* 0x0000003624277221 */ /* 0x000fe20000000000 */
[----:B------:R-:W-:Y:S01]  /*08d0*/  FADD R36, R47, -R40 ;  /* 0x800000282f247221 */ /* 0x000fe20000000000 */
[----:B------:R-:W-:Y:S01]  /*08e0*/  FADD R47, R46, 9.9999997473787516356e-06 ;  /* 0x3727c5ac2e2f7421 */ /* 0x000fe20000000000 */
[----:B------:R-:W-:Y:S01]  /*08f0*/  MOV R52, 0x3e800000 ;  /* 0x3e80000000347802 */ /* 0x000fe20000000f00 */
[----:B------:R-:W-:Y:S01]  /*0900*/  FADD R43, R8, R54 ;  /* 0x00000036082b7221 */ /* 0x000fe20000000000 */
[----:B------:R-:W-:Y:S01]  /*0910*/  FADD R42, R42, -R40 ;  /* 0x800000282a2a7221 */ /* 0x000fe20000000000 */
[----:B------:R-:W-:Y:S01]  /*0920*/  FADD R53, R34, R54 ;  /* 0x0000003622357221 */ /* 0x000fe20000000000 */
[----:B------:R-:W0:Y:S01]  /*0930*/  S2R R46, SR_TID.X ;  /* 0x00000000002e7919 */ /* 0x000e220000002100 */
[----:B------:R-:W2:Y:S01]  /*0940*/  MUFU.SQRT R47, R47 ;  /* 0x0000002f002f7308 */ /* 0x000ea20000002000 */
[--C-:B------:R-:W-:Y:S01]  /*0950*/  FADD R43, R43, -R40.reuse ;  /* 0x800000282b2b7221 */ /* 0x100fe20000000000 */
[----:B------:R-:W-:Y:S01]  /*0960*/  FADD R41, R41, -R40 ;  /* 0x8000002829297221 */ /* 0x000fe20000000000 */
[--C-:B-1----:R-:W-:Y:S01]  /*0970*/  FADD R57, R57, R54.reuse ;  /* 0x0000003639397221 */ /* 0x102fe20000000000 */
[----:B------:R-:W-:Y:S01]  /*0980*/  FADD R55, R55, R54 ;  /* 0x0000003637377221 */ /* 0x000fe20000000000 */
[--C-:B---3--:R-:W-:Y:S01]  /*0990*/  FADD R7, R59, -R40.reuse ;  /* 0x800000283b077221 */ /* 0x108fe20000000000 */
[--C-:B------:R-:W-:Y:S01]  /*09a0*/  FADD R8, R53, -R40.reuse ;  /* 0x8000002835087221 */ /* 0x100fe20000000000 */
[--C-:B------:R-:W-:Y:S01]  /*09b0*/  FADD R45, R45, -R40.reuse ;  /* 0x800000282d2d7221 */ /* 0x100fe20000000000 */
[--C-:B------:R-:W-:Y:S01]  /*09c0*/  FADD R34, R39, -R40.reuse ;  /* 0x8000002827227221 */ /* 0x100fe20000000000 */
[--C-:B------:R-:W-:Y:S01]  /*09d0*/  FADD R39, R57, -R40.reuse ;  /* 0x8000002839277221 */ /* 0x100fe20000000000 */
[----:B------:R-:W-:Y:S01]  /*09e0*/  FADD R40, R55, -R40 ;  /* 0x8000002837287221 */ /* 0x000fe20000000000 */
[----:B------:R-:W1:Y:S01]  /*09f0*/  S2UR UR4, SR_CgaCtaId ;  /* 0x00000000000479c3 */ /* 0x000e620000008800 */
[----:B------:R-:W3:Y:S01]  /*0a00*/  LDS.128 R24, [R24] ;  /* 0x0000000018187984 */ /* 0x000ee20000000c00 */
[----:B--2---:R-:W-:Y:S01]  /*0a10*/  FSETP.GEU.AND P4, PT, R47, 1.175494350822287508e-38, PT ;  /* 0x008000002f00780b */ /* 0x004fe20003f8e000 */
[----:B-1----:R-:W-:Y:S01]  /*0a20*/  UPRMT UR4, UR4, 0x654, UR5 ;  /* 0x0000065404047896 */ /* 0x002fe20008000005 */
[----:B---3--:R-:W-:Y:S01]  /*0a30*/  FADD R31, R27, R31 ;  /* 0x0000001f1b1f7221 */ /* 0x008fe20000000000 */
[----:B------:R-:W-:Y:S01]  /*0a40*/  FADD R30, R26, R30 ;  /* 0x0000001e1a1e7221 */ /* 0x000fe20000000000 */
[C---:B------:R-:W-:Y:S01]  /*0a50*/  FADD R29, R25.reuse, R29 ;  /* 0x0000001d191d7221 */ /* 0x040fe20000000000 */
[----:B------:R-:W-:Y:S01]  /*0a60*/  FADD R28, R24, R28 ;  /* 0x0000001c181c7221 */ /* 0x000fe20000000000 */
[----:B------:R-:W-:Y:S01]  /*0a70*/  BAR.SYNC.DEFER_BLOCKING 0x0 ;  /* 0x0000000000007b1d */ /* 0x000fe20000010000 */
[C---:B------:R-:W-:Y:S01]  /*0a80*/  FADD R21, R25.reuse, R21 ;  /* 0x0000001519157221 */ /* 0x040fe20000000000 */
[C---:B------:R-:W-:Y:S01]  /*0a90*/  FADD R17, R25.reuse, R17 ;  /* 0x0000001119117221 */ /* 0x040fe20000000000 */
[----:B------:R-:W-:Y:S01]  /*0aa0*/  FADD R13, R25, R13 ;  /* 0x0000000d190d7221 */ /* 0x000fe20000000000 */
        /* <DEDUP_REMOVED lines=9> */
[----:B------:R0:W-:Y:S01]  /*0b40*/  @P3 STG.E.128 desc[UR6][R50.64], R28 ;  /* 0x0000001c32003986 */ /* 0x0001e2000c101d06 */
[----:B------:R-:W-:-:S03]  /*0b50*/  FSETP.GT.AND P3, PT, R47, 8.50705917302346158658e+37, PT ;  /* 0x7e8000002f00780b */ /* 0x000fc60003f64000 */
[----:B------:R-:W-:Y:S01]  /*0b60*/  @P2 STG.E.128 desc[UR6][R48.64], R12 ;  /* 0x0000000c30002986 */ /* 0x000fe2000c101d06 */
[----:B------:R-:W-:-:S03]  /*0b70*/  FSEL R52, R52, 1, P3 ;  /* 0x3f80000034347808 */ /* 0x000fc60001800000 */
[----:B------:R1:W-:Y:S02]  /*0b80*/  @P1 STG.E.128 desc[UR6][R32.64], R20 ;  /* 0x0000001420001986 */ /* 0x0003e4000c101d06 */
[----:B------:R-:W-:Y:S02]  /*0b90*/  @!P4 FMUL R52, R52, 16777216 ;  /* 0x4b8000003434c820 */ /* 0x000fe40000400000 */
[----:B------:R2:W-:Y:S02]  /*0ba0*/  @P0 STG.E.128 desc[UR6][R10.64], R16 ;  /* 0x000000100a000986 */ /* 0x0005e4000c101d06 */
[----:B------:R-:W-:-:S04]  /*0bb0*/  @P3 FMUL R47, R47, 0.25 ;  /* 0x3e8000002f2f3820 */ /* 0x000fc80000400000 */
[----:B------:R-:W-:Y:S01]  /*0bc0*/  @!P4 FMUL R47, R47, 16777216 ;  /* 0x4b8000002f2fc820 */ /* 0x000fe20000400000 */
[----:B0-----:R-:W-:-:S04]  /*0bd0*/  SHF.L.U32 R28, R46, 0x4, RZ ;  /* 0x000000042e1c7819 */ /* 0x001fc800000006ff */
[----:B------:R-:W-:Y:S01]  /*0be0*/  LOP3.LUT R29, R28, 0xff0, RZ, 0xc0, !PT ;  /* 0x00000ff01c1d7812 */ /* 0x000fe200078ec0ff */
[----:B------:R-:W0:Y:S01]  /*0bf0*/  MUFU.RCP R47, R47 ;  /* 0x0000002f002f7308 */ /* 0x000e220000001000 */
[----:B-1----:R-:W-:Y:S01]  /*0c00*/  SHF.R.S32.HI R21, RZ, 0x1f, R0 ;  /* 0x0000001fff157819 */ /* 0x002fe20000011400 */
[----:B------:R-:W1:Y:S01]  /*0c10*/  LDC.64 R22, c[0x0][0x240] ;  /* 0x00009000ff167b82 */ /* 0x000e620000000a00 */
[----:B------:R-:W-:Y:S02]  /*0c20*/  IADD3 R30, R29, UR4, RZ ;  /* 0x000000041d1e7c10 */ /* 0x000fe4000fffe0ff */
[----:B------:R-:W-:Y:S02]  /*0c30*/  LEA.HI R21, R21, R0, RZ, 0x4 ;  /* 0x0000000015157211 */ /* 0x000fe400078f20ff */
[----:B------:R-:W-:Y:S02]  /*0c40*/  LEA R29, R29, R30, 0x2 ;  /* 0x0000001e1d1d7211 */ /* 0x000fe400078e10ff */
[----:B------:R-:W-:-:S04]  /*0c50*/  SHF.L.U32 R21, R21, 0x8, RZ ;  /* 0x0000000815157819 */ /* 0x000fc800000006ff */
[----:B------:R-:W-:Y:S01]  /*0c60*/  LOP3.LUT R21, R21, 0xfffff000, RZ, 0xc0, !PT ;  /* 0xfffff00015157812 */ /* 0x000fe200078ec0ff */
[----:B0-----:R-:W-:-:S04]  /*0c70*/  FMUL R28, R47, R52 ;  /* 0x000000342f1c7220 */ /* 0x001fc80000400000 */
[C---:B------:R-:W-:Y:S01]  /*0c80*/  FMUL R25, R28.reuse, R42 ;  /* 0x0000002a1c197220 */ /* 0x040fe20000400000 */
[C---:B------:R-:W-:Y:S01]  /*0c90*/  FMUL R31, R28.reuse, R44 ;  /* 0x0000002c1c1f7220 */ /* 0x040fe20000400000 */
[C---:B------:R-:W-:Y:S01]  /*0ca0*/  FMUL R43, R28.reuse, R43 ;  /* 0x0000002b1c2b7220 */ /* 0x040fe20000400000 */
[C---:B------:R-:W-:Y:S01]  /*0cb0*/  FMUL R41, R28.reuse, R41 ;  /* 0x000000291c297220 */ /* 0x040fe20000400000 */
[-CC-:B------:R-:W-:Y:S01]  /*0cc0*/  FFMA R26, R25, R5.reuse, R4.reuse ;  /* 0x00000005191a7223 */ /* 0x180fe20000000004 */
[-CC-:B------:R-:W-:Y:S01]  /*0cd0*/  FFMA R25, R31, R5.reuse, R4.reuse ;  /* 0x000000051f197223 */ /* 0x180fe20000000004 */
[--C-:B------:R-:W-:Y:S01]  /*0ce0*/  FFMA R24, R43, R5, R4.reuse ;  /* 0x000000052b187223 */ /* 0x100fe20000000004 */
[C---:B------:R-:W-:Y:S01]  /*0cf0*/  FMUL R43, R28.reuse, R36 ;  /* 0x000000241c2b7220 */ /* 0x040fe20000400000 */
[----:B------:R-:W-:Y:S01]  /*0d00*/  FMUL R45, R28, R45 ;  /* 0x0000002d1c2d7220 */ /* 0x000fe20000400000 */
[----:B------:R-:W-:Y:S01]  /*0d10*/  FSETP.GT.AND P4, PT, R26, RZ, PT ;  /* 0x000000ff1a00720b */ /* 0x000fe20003f84000 */
[C---:B------:R-:W-:Y:S01]  /*0d20*/  FMUL R51, R28.reuse, R9 ;  /* 0x000000091c337220 */ /* 0x040fe20000400000 */
[----:B------:R-:W-:Y:S01]  /*0d30*/  FSETP.GT.AND P5, PT, R25, RZ, PT ;  /* 0x000000ff1900720b */ /* 0x000fe20003fa4000 */
[----:B------:R-:W-:Y:S01]  /*0d40*/  FMUL R53, R28, R8 ;  /* 0x000000081c357220 */ /* 0x000fe20000400000 */
[----:B------:R-:W-:Y:S01]  /*0d50*/  FSETP.GT.AND P6, PT, R24, RZ, PT ;  /* 0x000000ff1800720b */ /* 0x000fe20003fc4000 */
[C---:B------:R-:W-:Y:S01]  /*0d60*/  FMUL R55, R28.reuse, R7 ;  /* 0x000000071c377220 */ /* 0x040fe20000400000 */
[C---:B------:R-:W-:Y:S01]  /*0d70*/  FMUL R57, R28.reuse, R6 ;  /* 0x000000061c397220 */ /* 0x040fe20000400000 */
[--C-:B------:R-:W-:Y:S01]  /*0d80*/  FFMA R27, R41, R5, R4.reuse ;  /* 0x00000005291b7223 */ /* 0x100fe20000000004 */
[C---:B------:R-:W-:Y:S01]  /*0d90*/  FMUL R41, R28.reuse, R35 ;  /* 0x000000231c297220 */ /* 0x040fe20000400000 */
[C---:B------:R-:W-:Y:S01]  /*0da0*/  FMUL R35, R28.reuse, R37 ;  /* 0x000000251c237220 */ /* 0x040fe20000400000 */
[C---:B------:R-:W-:Y:S01]  /*0db0*/  FMUL R31, R28.reuse, R38 ;  /* 0x000000261c1f7220 */ /* 0x040fe20000400000 */
[----:B------:R-:W-:Y:S01]  /*0dc0*/  FMUL R9, R28, R39 ;  /* 0x000000271c097220 */ /* 0x000fe20000400000 */
[-CC-:B------:R-:W-:Y:S01]  /*0dd0*/  FFMA R42, R43, R5.reuse, R4.reuse ;  /* 0x000000052b2a7223 */ /* 0x180fe20000000004 */
[-CC-:B------:R-:W-:Y:S01]  /*0de0*/  FFMA R36, R57, R5.reuse, R4.reuse ;  /* 0x0000000539247223 */ /* 0x180fe20000000004 */
[-CC-:B------:R-:W-:Y:S01]  /*0df0*/  FFMA R37, R55, R5.reuse, R4.reuse ;  /* 0x0000000537257223 */ /* 0x180fe20000000004 */
[-CC-:B------:R-:W-:Y:S01]  /*0e00*/  FFMA R38, R53, R5.reuse, R4.reuse ;  /* 0x0000000535267223 */ /* 0x180fe20000000004 */
[-CC-:B------:R-:W-:Y:S01]  /*0e10*/  FFMA R39, R51, R5.reuse, R4.reuse ;  /* 0x0000000533277223 */ /* 0x180fe20000000004 */
[-CC-:B------:R-:W-:Y:S01]  /*0e20*/  FFMA R43, R45, R5.reuse, R4.reuse ;  /* 0x000000052d2b7223 */ /* 0x180fe20000000004 */
[----:B------:R-:W-:Y:S01]  /*0e30*/  @!P4 FMUL R26, R26, 0.20000000298023223877 ;  /* 0x3e4ccccd1a1ac820 */ /* 0x000fe20000400000 */
[----:B------:R-:W-:Y:S01]  /*0e40*/  @!P5 FMUL R25, R25, 0.20000000298023223877 ;  /* 0x3e4ccccd1919d820 */ /* 0x000fe20000400000 */
[----:B------:R-:W-:Y:S01]  /*0e50*/  @!P6 FMUL R24, R24, 0.20000000298023223877 ;  /* 0x3e4ccccd1818e820 */ /* 0x000fe20000400000 */
[----:B------:R-:W-:Y:S01]  /*0e60*/  FSETP.GT.AND P3, PT, R27, RZ, PT ;  /* 0x000000ff1b00720b */ /* 0x000fe20003f64000 */
[C---:B------:R-:W-:Y:S01]  /*0e70*/  FMUL R47, R28.reuse, R34 ;  /* 0x000000221c2f7220 */ /* 0x040fe20000400000 */
[----:B------:R-:W-:Y:S01]  /*0e80*/  FSETP.GT.AND P4, PT, R39, RZ, PT ;  /* 0x000000ff2700720b */ /* 0x000fe20003f84000 */
[----:B------:R-:W-:Y:S01]  /*0e90*/  FMUL R7, R28, R40 ;  /* 0x000000281c077220 */ /* 0x000fe20000400000 */
[----:B------:R-:W-:Y:S01]  /*0ea0*/  FSETP.GT.AND P5, PT, R38, RZ, PT ;  /* 0x000000ff2600720b */ /* 0x000fe20003fa4000 */
[-CC-:B------:R-:W-:Y:S01]  /*0eb0*/  FFMA R40, R47, R5.reuse, R4.reuse ;  /* 0x000000052f287223 */ /* 0x180fe20000000004 */
[----:B------:R-:W-:Y:S01]  /*0ec0*/  FSETP.GT.AND P6, PT, R37, RZ, PT ;  /* 0x000000ff2500720b */ /* 0x000fe20003fc4000 */
[-CC-:B------:R-:W-:Y:S01]  /*0ed0*/  FFMA R41, R41, R5.reuse, R4.reuse ;  /* 0x0000000529297223 */ /* 0x180fe20000000004 */
[----:B------:R-:W-:Y:S01]  /*0ee0*/  FSETP.GT.AND P0, PT, R36, RZ, PT ;  /* 0x000000ff2400720b */ /* 0x000fe20003f04000 */
[-CC-:B--2---:R-:W-:Y:S01]  /*0ef0*/  FFMA R16, R35, R5.reuse, R4.reuse ;  /* 0x0000000523107223 */ /* 0x184fe20000000004 */
[----:B------:R-:W-:Y:S01]  /*0f00*/  FSETP.GT.AND P1, PT, R43, RZ, PT ;  /* 0x000000ff2b00720b */ /* 0x000fe20003f24000 */
[-CC-:B------:R-:W-:Y:S01]  /*0f10*/  FFMA R17, R31, R5.reuse, R4.reuse ;  /* 0x000000051f117223 */ /* 0x180fe20000000004 */
[-CC-:B------:R-:W-:Y:S01]  /*0f20*/  FFMA R18, R9, R5.reuse, R4.reuse ;  /* 0x0000000509127223 */ /* 0x180fe20000000004 */
[----:B------:R-:W-:Y:S01]  /*0f30*/  FFMA R19, R7, R5, R4 ;  /* 0x0000000507137223 */ /* 0x000fe20000000004 */
[----:B------:R-:W-:Y:S01]  /*0f40*/  @!P3 FMUL R27, R27, 0.20000000298023223877 ;  /* 0x3e4ccccd1b1bb820 */ /* 0x000fe20000400000 */
[----:B------:R-:W-:Y:S01]  /*0f50*/  @!P4 FMUL R39, R39, 0.20000000298023223877 ;  /* 0x3e4ccccd2727c820 */ /* 0x000fe20000400000 */
[----:B------:R-:W-:Y:S01]  /*0f60*/  FSETP.GT.AND P2, PT, R42, RZ, PT ;  /* 0x000000ff2a00720b */ /* 0x000fe20003f44000 */
        /* <DEDUP_REMOVED lines=8> */
[----:B------:R0:W-:Y:S01]  /*0ff0*/  STS.128 [R29], R24 ;  /* 0x000000181d007388 */ /* 0x0001e20000000c00 */
[----:B------:R-:W-:-:S02]  /*1000*/  FSETP.GT.AND P0, PT, R18, RZ, PT ;  /* 0x000000ff1200720b */ /* 0x000fc40003f04000 */
[----:B------:R-:W-:Y:S01]  /*1010*/  FSETP.GT.AND P1, PT, R19, RZ, PT ;  /* 0x000000ff1300720b */ /* 0x000fe20003f24000 */
[----:B------:R-:W-:Y:S01]  /*1020*/  @!P2 FMUL R42, R42, 0.20000000298023223877 ;  /* 0x3e4ccccd2a2aa820 */ /* 0x000fe20000400000 */
[----:B------:R-:W-:Y:S01]  /*1030*/  SHF.L.U32 R6, R46, 0x2, RZ ;  /* 0x000000022e067819 */ /* 0x000fe200000006ff */
[----:B------:R-:W-:Y:S01]  /*1040*/  @!P3 FMUL R41, R41, 0.20000000298023223877 ;  /* 0x3e4ccccd2929b820 */ /* 0x000fe20000400000 */
[----:B------:R-:W-:Y:S01]  /*1050*/  STS.128 [R29+0x10], R36 ;  /* 0x000010241d007388 */ /* 0x000fe20000000c00 */
[----:B------:R-:W-:Y:S01]  /*1060*/  @!P4 FMUL R40, R40, 0.20000000298023223877 ;  /* 0x3e4ccccd2828c820 */ /* 0x000fe20000400000 */
[----:B------:R-:W-:Y:S01]  /*1070*/  LOP3.LUT R20, R6, 0x3fc, RZ, 0xc0, !PT ;  /* 0x000003fc06147812 */ /* 0x000fe200078ec0ff */
[----:B------:R-:W-:Y:S01]  /*1080*/  @!P5 FMUL R16, R16, 0.20000000298023223877 ;  /* 0x3e4ccccd1010d820 */ /* 0x000fe20000400000 */
[----:B------:R-:W-:Y:S01]  /*1090*/  LOP3.LUT R46, R46, 0xfc, RZ, 0xc0, !PT ;  /* 0x000000fc2e2e7812 */ /* 0x000fe200078ec0ff */
[----:B------:R-:W-:Y:S01]  /*10a0*/  @!P6 FMUL R17, R17, 0.20000000298023223877 ;  /* 0x3e4ccccd1111e820 */ /* 0x000fe20000400000 */
[----:B------:R-:W-:Y:S01]  /*10b0*/  STS.128 [R29+0x20], R40 ;  /* 0x000020281d007388 */ /* 0x000fe20000000c00 */
[----:B------:R-:W-:Y:S01]  /*10c0*/  @!P0 FMUL R18, R18, 0.20000000298023223877 ;  /* 0x3e4ccccd12128820 */ /* 0x000fe20000400000 */
[C---:B------:R-:W-:Y:S01]  /*10d0*/  LOP3.LUT R4, R20.reuse, 0x400, RZ, 0xfc, !PT ;  /* 0x0000040014047812 */ /* 0x040fe200078efcff */
[----:B------:R-:W-:Y:S01]  /*10e0*/  @!P1 FMUL R19, R19, 0.20000000298023223877 ;  /* 0x3e4ccccd13139820 */ /* 0x000fe20000400000 */
[----:B------:R-:W-:-:S02]  /*10f0*/  LOP3.LUT R5, R20, 0x800, RZ, 0xfc, !PT ;  /* 0x0000080014057812 */ /* 0x000fc400078efcff */
[----:B------:R-:W-:Y:S02]  /*1100*/  LOP3.LUT R4, R4, 0x7f0, RZ, 0xc0, !PT ;  /* 0x000007f004047812 */ /* 0x000fe400078ec0ff */
[----:B------:R2:W-:Y:S01]  /*1110*/  STS.128 [R29+0x30], R16 ;  /* 0x000030101d007388 */ /* 0x0005e20000000c00 */
[----:B------:R-:W-:Y:S02]  /*1120*/  LOP3.LUT R6, R5, 0xbf0, RZ, 0xc0, !PT ;  /* 0x00000bf005067812 */ /* 0x000fe400078ec0ff */
[----:B------:R-:W-:Y:S02]  /*1130*/  LEA R5, R46, UR4, 0x2 ;  /* 0x000000042e057c11 */ /* 0x000fe4000f8e10ff */
[----:B------:R-:W-:Y:S02]  /*1140*/  IADD3 R7, R4, UR4, RZ ;  /* 0x0000000404077c10 */ /* 0x000fe4000fffe0ff */
[----:B------:R-:W-:Y:S02]  /*1150*/  IADD3 R9, R6, UR4, RZ ;  /* 0x0000000406097c10 */ /* 0x000fe4000fffe0ff */
[C---:B------:R-:W-:Y:S01]  /*1160*/  LEA R12, R20.reuse, R5, 0x2 ;  /* 0x00000005140c7211 */ /* 0x040fe200078e10ff */
[----:B------:R-:W-:Y:S01]  /*1170*/  BAR.SYNC.DEFER_BLOCKING 0x0 ;  /* 0x0000000000007b1d */ /* 0x000fe20000010000 */
[----:B------:R-:W-:-:S02]  /*1180*/  LEA R8, R20, R7, 0x2 ;  /* 0x0000000714087211 */ /* 0x000fc400078e10ff */
[----:B------:R-:W-:Y:S02]  /*1190*/  LEA R4, R20, R9, 0x2 ;  /* 0x0000000914047211 */ /* 0x000fe400078e10ff */
[----:B0-----:R-:W-:Y:S02]  /*11a0*/  SHF.R.S32.HI R25, RZ, 0x1f, R0 ;  /* 0x0000001fff197819 */ /* 0x001fe40000011400 */
[----:B------:R-:W-:Y:S02]  /*11b0*/  ISETP.GE.AND P0, PT, R0, 0x40, PT ;  /* 0x000000400000780c */ /* 0x000fe40003f06270 */
[----:B------:R-:W-:Y:S02]  /*11c0*/  LEA.HI R25, R25, R0, RZ, 0x4 ;  /* 0x0000000019197211 */ /* 0x000fe400078f20ff */
[----:B--2---:R-:W-:Y:S02]  /*11d0*/  LOP3.LUT R16, R2, 0x40, RZ, 0xfc, !PT ;  /* 0x0000004002107812 */ /* 0x004fe400078efcff */
[----:B------:R-:W-:-:S02]  /*11e0*/  LOP3.LUT R25, R25, 0xfffffff0, RZ, 0xc0, !PT ;  /* 0xfffffff019197812 */ /* 0x000fc400078ec0ff */
[----:B------:R-:W-:Y:S02]  /*11f0*/  ISETP.LT.AND P3, PT, R2, 0x100, !P0 ;  /* 0x000001000200780c */ /* 0x000fe40004761270 */
[----:B------:R-:W-:Y:S02]  /*1200*/  IADD3 R21, R21, R0, -R25 ;  /* 0x0000000015157210 */ /* 0x000fe40007ffe819 */
[----:B------:R-:W-:Y:S02]  /*1210*/  LOP3.LUT R0, R20, 0xc00, RZ, 0xfc, !PT ;  /* 0x00000c0014007812 */ /* 0x000fe400078efcff */
[----:B------:R-:W-:Y:S02]  /*1220*/  ISETP.LT.AND P2, PT, R16, 0x100, !P0 ;  /* 0x000001001000780c */ /* 0x000fe40004741270 */
[----:B------:R-:W-:Y:S01]  /*1230*/  LOP3.LUT R18, R0, 0xff0, RZ, 0xc0, !PT ;  /* 0x00000ff000127812 */ /* 0x000fe200078ec0ff */
[----:B------:R-:W0:Y:S01]  /*1240*/  LDS.128 R12, [R12] ;  /* 0x000000000c0c7984 */ /* 0x000e220000000c00 */
[----:B------:R-:W-:-:S02]  /*1250*/  LOP3.LUT R0, R2, 0xc0, RZ, 0xfc, !PT ;  /* 0x000000c002007812 */ /* 0x000fc400078efcff */
[C---:B------:R-:W-:Y:S01]  /*1260*/  ISETP.LT.AND P1, PT, R3.reuse, 0x100, !P0 ;  /* 0x000001000300780c */ /* 0x040fe20004721270 */
[----:B------:R-:W2:Y:S01]  /*1270*/  LDS.128 R8, [R8+0x1000] ;  /* 0x0010000008087984 */ /* 0x000ea20000000c00 */
[-C--:B------:R-:W-:Y:S02]  /*1280*/  LEA R17, R2, R21.reuse, 0x4 ;  /* 0x0000001502117211 */ /* 0x080fe400078e20ff */
[----:B------:R-:W-:Y:S01]  /*1290*/  ISETP.LT.AND P0, PT, R0, 0x100, !P0 ;  /* 0x000001000000780c */ /* 0x000fe20004701270 */
[----:B------:R-:W3:Y:S01]  /*12a0*/  LDS.128 R4, [R4+0x2000] ;  /* 0x0020000004047984 */ /* 0x000ee20000000c00 */
[-C--:B------:R-:W-:Y:S02]  /*12b0*/  LEA R19, R16, R21.reuse, 0x4 ;  /* 0x0000001510137211 */ /* 0x080fe400078e20ff */
[----:B------:R-:W-:Y:S01]  /*12c0*/  LEA R25, R3, R21, 0x4 ;  /* 0x0000001503197211 */ /* 0x000fe200078e20ff */
[----:B-1----:R-:W-:Y:S01]  /*12d0*/  IMAD.WIDE R2, R17, 0x4, R22 ;  /* 0x0000000411027825 */ /* 0x002fe200078e0216 */
[----:B------:R-:W-:-:S03]  /*12e0*/  IADD3 R27, R18, UR4, RZ ;  /* 0x00000004121b7c10 */ /* 0x000fc6000fffe0ff */
[----:B------:R-:W-:Y:S01]  /*12f0*/  IMAD.WIDE R16, R19, 0x4, R22 ;  /* 0x0000000413107825 */ /* 0x000fe200078e0216 */
[----:B------:R-:W-:-:S03]  /*1300*/  LEA R27, R20, R27, 0x2 ;  /* 0x0000001b141b7211 */ /* 0x000fc600078e10ff */
[----:B------:R-:W-:Y:S01]  /*1310*/  IMAD.WIDE R18, R25, 0x4, R22 ;  /* 0x0000000419127825 */ /* 0x000fe200078e0216 */
[----:B0-----:R0:W-:Y:S04]  /*1320*/  @P3 STG.E.128 desc[UR6][R2.64], R12 ;  /* 0x0000000c02003986 */ /* 0x0011e8000c101d06 */
[----:B--2---:R0:W-:Y:S04]  /*1330*/  @P2 STG.E.128 desc[UR6][R16.64], R8 ;  /* 0x0000000810002986 */ /* 0x0041e8000c101d06 */
[----:B---3--:R0:W-:Y:S02]  /*1340*/  @P1 STG.E.128 desc[UR6][R18.64], R4 ;  /* 0x0000000412001986 */ /* 0x0081e4000c101d06 */
[----:B0-----:R-:W-:Y:S05]  /*1350*/  @!P0 EXIT ;  /* 0x000000000000894d */ /* 0x001fea0003800000 */
[----:B------:R-:W0:Y:S01]  /*1360*/  LDS.128 R24, [R27+0x3000] ;  /* 0x003000001b187984 */ /* 0x000e220000000c00 */
[----:B------:R-:W-:-:S05]  /*1370*/  LEA R21, R0, R21, 0x4 ;  /* 0x0000001500157211 */ /* 0x000fca00078e20ff */
[----:B------:R-:W-:-:S05]  /*1380*/  IMAD.WIDE R22, R21, 0x4, R22 ;  /* 0x0000000415167825 */ /* 0x000fca00078e0216 */
[----:B0-----:R-:W-:Y:S01]  /*1390*/  STG.E.128 desc[UR6][R22.64], R24 ;  /* 0x0000001816007986 */ /* 0x001fe2000c101d06 */
[----:B------:R-:W-:Y:S05]  /*13a0*/  EXIT ;  /* 0x000000000000794d */ /* 0x000fea0003800000 */
.L_x_0:
[----:B------:R-:W-:-:S00]  /*13b0*/  BRA `(.L_x_0) ;  /* 0xfffffffc00fc7947 */ /* 0x000fc0000383ffff */
[----:B------:R-:W-:-:S00]  /*13c0*/  NOP ;  /* 0x0000000000007918 */ /* 0x000fc00000000000 */
        /* <DEDUP_REMOVED lines=11> */
.L_x_1:


//--------------------- .nv.global.init           --------------------------
	.section	.nv.global.init,"aw",@progbits
.nv.global.init:
	.type		_$_str,@object
	.size		_$_str,(_$_str_$_2 - _$_str)
_$_str:
        /*0000*/ 	.byte	0x5f, 0x5f, 0x43, 0x55, 0x44, 0x41, 0x5f, 0x46, 0x54, 0x5a, 0x00
	.type		_$_str_$_2,@object
	.size		_$_str_$_2,(.L_1 - _$_str_$_2)
_$_str_$_2:
        /*000b*/ 	.byte	0x5f, 0x5f, 0x43, 0x55, 0x44, 0x41, 0x5f, 0x50, 0x52, 0x45, 0x43, 0x5f, 0x53, 0x51, 0x52, 0x54
        /*001b*/ 	.byte	0x00
.L_1:


//--------------------- .nv.shared.triton_poi_fused__native_batch_norm_legit_no_training_convolution_leaky_relu_1 --------------------------
	.section	.nv.shared.triton_poi_fused__native_batch_norm_legit_no_training_convolution_leaky_relu_1,"aw",@nobits
	.sectionflags	@""
	.align	16
	.zero		1024


//--------------------- .nv.constant0.triton_poi_fused__native_batch_norm_legit_no_training_convolution_leaky_relu_1 --------------------------
	.section	.nv.constant0.triton_poi_fused__native_batch_norm_legit_no_training_convolution_leaky_relu_1,"a",@progbits
	.sectionflags	@""
	.align	4
.nv.constant0.triton_poi_fused__native_batch_norm_legit_no_training_convolution_leaky_relu_1:
	.zero		592
